	.headerflags	@"EF_CUDA_TEXMODE_UNIFIED EF_CUDA_64BIT_ADDRESS EF_CUDA_ACCELERATORS EF_CUDA_SM90 EF_CUDA_VIRTUAL_SM(EF_CUDA_SM90)"
	.elftype	@"ET_EXEC"


//--------------------- .nv.info                  --------------------------
	.section	.nv.info,"",@"SHT_CUDA_INFO"
	.align	4


	//----- nvinfo : EIATTR_REGCOUNT
	.align		4
        /*0000*/ 	.byte	0x04, 0x2f
        /*0002*/ 	.short	(.L_3 - .L_2)
	.align		4
.L_2:
        /*0004*/ 	.word	index@(triton_poi_fused__native_batch_norm_legit_no_training_cat_convolution_relu_31)
        /*0008*/ 	.word	0x00000016


	//----- nvinfo : EIATTR_MIN_STACK_SIZE
	.align		4
.L_3:
        /*000c*/ 	.byte	0x04, 0x12
        /*000e*/ 	.short	(.L_5 - .L_4)
	.align		4
.L_4:
        /*0010*/ 	.word	index@(triton_poi_fused__native_batch_norm_legit_no_training_cat_convolution_relu_31)
        /*0014*/ 	.word	0x00000000


	//----- nvinfo : EIATTR_FRAME_SIZE
	.align		4
.L_5:
        /*0018*/ 	.byte	0x04, 0x11
        /*001a*/ 	.short	(.L_7 - .L_6)
	.align		4
.L_6:
        /*001c*/ 	.word	index@(triton_poi_fused__native_batch_norm_legit_no_training_cat_convolution_relu_31)
        /*0020*/ 	.word	0x00000000


	//----- nvinfo : EIATTR_MIN_STACK_SIZE
	.align		4
.L_7:
        /*0024*/ 	.byte	0x04, 0x12
        /*0026*/ 	.short	(.L_9 - .L_8)
	.align		4
.L_8:
        /*0028*/ 	.word	index@(triton_poi_fused__native_batch_norm_legit_no_training_cat_convolution_relu_31)
        /*002c*/ 	.word	0x00000000
.L_9:


//--------------------- .nv.info.triton_poi_fused__native_batch_norm_legit_no_training_cat_convolution_relu_31 --------------------------
	.section	.nv.info.triton_poi_fused__native_batch_norm_legit_no_training_cat_convolution_relu_31,"",@"SHT_CUDA_INFO"
	.sectionflags	@""
	.align	4


	//----- nvinfo : EIATTR_CUDA_API_VERSION
	.align		4
        /*0000*/ 	.byte	0x04, 0x37
        /*0002*/ 	.short	(.L_11 - .L_10)
.L_10:
        /*0004*/ 	.word	0x0000007c


	//----- nvinfo : EIATTR_KPARAM_INFO
	.align		4
.L_11:
        /*0008*/ 	.byte	0x04, 0x17
        /*000a*/ 	.short	(.L_13 - .L_12)
.L_12:
        /*000c*/ 	.word	0x00000000
        /*0010*/ 	.short	0x0008
        /*0012*/ 	.short	0x0040
        /*0014*/ 	.byte	0x00, 0xf0, 0x11, 0x00


	//----- nvinfo : EIATTR_KPARAM_INFO
	.align		4
.L_13:
        /*0018*/ 	.byte	0x04, 0x17
        /*001a*/ 	.short	(.L_15 - .L_14)
.L_14:
        /*001c*/ 	.word	0x00000000
        /*0020*/ 	.short	0x0007
        /*0022*/ 	.short	0x0038
        /*0024*/ 	.byte	0x00, 0xf4, 0x21, 0x00


	//----- nvinfo : EIATTR_KPARAM_INFO
	.align		4
.L_15:
        /*0028*/ 	.byte	0x04, 0x17
        /*002a*/ 	.short	(.L_17 - .L_16)
.L_16:
        /*002c*/ 	.word	0x00000000
        /*0030*/ 	.short	0x0006
        /*0032*/ 	.short	0x0030
        /*0034*/ 	.byte	0x00, 0xf4, 0x21, 0x00


	//----- nvinfo : EIATTR_KPARAM_INFO
	.align		4
.L_17:
        /*0038*/ 	.byte	0x04, 0x17
        /*003a*/ 	.short	(.L_19 - .L_18)
.L_18:
        /*003c*/ 	.word	0x00000000
        /*0040*/ 	.short	0x0005
        /*0042*/ 	.short	0x0028
        /*0044*/ 	.byte	0x00, 0xf4, 0x21, 0x00


	//----- nvinfo : EIATTR_KPARAM_INFO
	.align		4
.L_19:
        /*0048*/ 	.byte	0x04, 0x17
        /*004a*/ 	.short	(.L_21 - .L_20)
.L_20:
        /*004c*/ 	.word	0x00000000
        /*0050*/ 	.short	0x0004
        /*0052*/ 	.short	0x0020
        /*0054*/ 	.byte	0x00, 0xf4, 0x21, 0x00


	//----- nvinfo : EIATTR_KPARAM_INFO
	.align		4
.L_21:
        /*0058*/ 	.byte	0x04, 0x17
        /*005a*/ 	.short	(.L_23 - .L_22)
.L_22:
        /*005c*/ 	.word	0x00000000
        /*0060*/ 	.short	0x0003
        /*0062*/ 	.short	0x0018
        /*0064*/ 	.byte	0x00, 0xf4, 0x21, 0x00


	//----- nvinfo : EIATTR_KPARAM_INFO
	.align		4
.L_23:
        /*0068*/ 	.byte	0x04, 0x17
        /*006a*/ 	.short	(.L_25 - .L_24)
.L_24:
        /*006c*/ 	.word	0x00000000
        /*0070*/ 	.short	0x0002
        /*0072*/ 	.short	0x0010
        /*0074*/ 	.byte	0x00, 0xf4, 0x21, 0x00


	//----- nvinfo : EIATTR_KPARAM_INFO
	.align		4
.L_25:
        /*0078*/ 	.byte	0x04, 0x17
        /*007a*/ 	.short	(.L_27 - .L_26)
.L_26:
        /*007c*/ 	.word	0x00000000
        /*0080*/ 	.short	0x0001
        /*0082*/ 	.short	0x0008
        /*0084*/ 	.byte	0x00, 0xf4, 0x21, 0x00


	//----- nvinfo : EIATTR_KPARAM_INFO
	.align		4
.L_27:
        /*0088*/ 	.byte	0x04, 0x17
        /*008a*/ 	.short	(.L_29 - .L_28)
.L_28:
        /*008c*/ 	.word	0x00000000
        /*0090*/ 	.short	0x0000
        /*0092*/ 	.short	0x0000
        /*0094*/ 	.byte	0x00, 0xf4, 0x21, 0x00


	//----- nvinfo : EIATTR_SPARSE_MMA_MASK
	.align		4
.L_29:
        /*0098*/ 	.byte	0x03, 0x50
        /*009a*/ 	.short	0x0000


	//----- nvinfo : EIATTR_MAXREG_COUNT
	.align		4
        /*009c*/ 	.byte	0x03, 0x1b
        /*009e*/ 	.short	0x00ff


	//----- nvinfo : EIATTR_EXIT_INSTR_OFFSETS
	.align		4
        /*00a0*/ 	.byte	0x04, 0x1c
        /*00a2*/ 	.short	(.L_31 - .L_30)


	//   ....[0]....
.L_30:
        /*00a4*/ 	.word	0x00000450


	//----- nvinfo : EIATTR_REQNTID
	.align		4
.L_31:
        /*00a8*/ 	.byte	0x04, 0x10
        /*00aa*/ 	.short	(.L_33 - .L_32)
.L_32:
        /*00ac*/ 	.word	0x00000100
        /*00b0*/ 	.word	0x00000001
        /*00b4*/ 	.word	0x00000001


	//----- nvinfo : EIATTR_CBANK_PARAM_SIZE
	.align		4
.L_33:
        /*00b8*/ 	.byte	0x03, 0x19
        /*00ba*/ 	.short	0x0044


	//----- nvinfo : EIATTR_PARAM_CBANK
	.align		4
        /*00bc*/ 	.byte	0x04, 0x0a
        /*00be*/ 	.short	(.L_35 - .L_34)
	.align		4
.L_34:
        /*00c0*/ 	.word	index@(.nv.constant0.triton_poi_fused__native_batch_norm_legit_no_training_cat_convolution_relu_31)
        /*00c4*/ 	.short	0x0210
        /*00c6*/ 	.short	0x0044


	//----- nvinfo : EIATTR_SW_WAR
	.align		4
.L_35:
        /*00c8*/ 	.byte	0x04, 0x36
        /*00ca*/ 	.short	(.L_37 - .L_36)
.L_36:
        /*00cc*/ 	.word	0x00000008
.L_37:


//--------------------- .nv.callgraph             --------------------------
	.section	.nv.callgraph,"",@"SHT_CUDA_CALLGRAPH"
	.align	4
	.sectionentsize	8
	.align		4
        /*0000*/ 	.word	0x00000000
	.align		4
        /*0004*/ 	.word	0xffffffff
	.align		4
        /*0008*/ 	.word	0x00000000
	.align		4
        /*000c*/ 	.word	0xfffffffe
	.align		4
        /*0010*/ 	.word	0x00000000
	.align		4
        /*0014*/ 	.word	0xfffffffd
	.align		4
        /*0018*/ 	.word	0x00000000
	.align		4
        /*001c*/ 	.word	0xfffffffc


//--------------------- .nv.constant4             --------------------------
	.section	.nv.constant4,"a",@progbits
	.align	8
	.align		8
.nv.constant4:
        /*0000*/ 	.dword	_$_str
	.align		8
        /*0008*/ 	.dword	_$_str_$_2


//--------------------- .text.triton_poi_fused__native_batch_norm_legit_no_training_cat_convolution_relu_31 --------------------------
	.section	.text.triton_poi_fused__native_batch_norm_legit_no_training_cat_convolution_relu_31,"ax",@progbits
	.align	128
        .global         triton_poi_fused__native_batch_norm_legit_no_training_cat_convolution_relu_31
        .type           triton_poi_fused__native_batch_norm_legit_no_training_cat_convolution_relu_31,@function
        .size           triton_poi_fused__native_batch_norm_legit_no_training_cat_convolution_relu_31,(.L_x_1 - triton_poi_fused__native_batch_norm_legit_no_training_cat_convolution_relu_31)
        .other          triton_poi_fused__native_batch_norm_legit_no_training_cat_convolution_relu_31,@"STO_CUDA_ENTRY STV_DEFAULT"
triton_poi_fused__native_batch_norm_legit_no_training_cat_convolution_relu_31:
.text.triton_poi_fused__native_batch_norm_legit_no_training_cat_convolution_relu_31:
[----:B------:R-:W-:Y:S01]  /*0000*/  LDC R1, c[0x0][0x28] ;  /* 0x00000a00ff017b82 */ /* 0x000fe20000000800 */
[----:B------:R-:W1:Y:S07]  /*0010*/  S2R R0, SR_TID.X ;  /* 0x0000000000007919 */ /* 0x000e6e0000002100 */
[----:B------:R-:W2:Y:S01]  /*0020*/  LDC.64 R12, c[0x0][0x228] ;  /* 0x00008a00ff0c7b82 */ /* 0x000ea20000000a00 */
[----:B------:R-:W-:Y:S01]  /*0030*/  ULDC.64 UR4, c[0x0][0x208] ;  /* 0x0000820000047ab9 */ /* 0x000fe20000000a00 */
[----:B------:R-:W3:Y:S06]  /*0040*/  S2R R5, SR_CTAID.X ;  /* 0x0000000000057919 */ /* 0x000eec0000002500 */
[----:B------:R-:W4:Y:S08]  /*0050*/  LDC.64 R10, c[0x0][0x218] ;  /* 0x00008600ff0a7b82 */ /* 0x000f300000000a00 */
[----:B------:R-:W5:Y:S08]  /*0060*/  LDC.64 R14, c[0x0][0x220] ;  /* 0x00008800ff0e7b82 */ /* 0x000f700000000a00 */
[----:B------:R-:W5:Y:S01]  /*0070*/  LDC.64 R16, c[0x0][0x230] ;  /* 0x00008c00ff107b82 */ /* 0x000f620000000a00 */
[----:B-1----:R-:W-:-:S07]  /*0080*/  SHF.L.U32 R0, R0, 0x1, RZ ;  /* 0x0000000100007819 */ /* 0x002fce00000006ff */
[----:B------:R-:W1:Y:S01]  /*0090*/  LDC.64 R6, c[0x0][0x238] ;  /* 0x00008e00ff067b82 */ /* 0x000e620000000a00 */
[----:B---3--:R-:W-:Y:S02]  /*00a0*/  SHF.R.S32.HI R3, RZ, 0x16, R5 ;  /* 0x00000016ff037819 */ /* 0x008fe40000011405 */
[----:B------:R-:W-:Y:S02]  /*00b0*/  LOP3.LUT R0, R0, 0x1fe, RZ, 0xc0, !PT ;  /* 0x000001fe00007812 */ /* 0x000fe400078ec0ff */
[----:B------:R-:W-:Y:S02]  /*00c0*/  SGXT R3, R3, 0x1 ;  /* 0x000000010303781a */ /* 0x000fe40000000200 */
[----:B------:R-:W-:-:S04]  /*00d0*/  LEA R0, R5, R0, 0x9 ;  /* 0x0000000005007211 */ /* 0x000fc800078e48ff */
[----:B------:R-:W-:-:S04]  /*00e0*/  LEA.HI R3, R3, R0, RZ, 0xa ;  /* 0x0000000003037211 */ /* 0x000fc800078f50ff */
[----:B------:R-:W-:-:S04]  /*00f0*/  SHF.R.S32.HI R3, RZ, 0xa, R3 ;  /* 0x0000000aff037819 */ /* 0x000fc80000011403 */
[----:B------:R-:W-:-:S04]  /*0100*/  LEA.HI R2, R3, R3, RZ, 0x7 ;  /* 0x0000000303027211 */ /* 0x000fc800078f38ff */
[----:B------:R-:W-:-:S04]  /*0110*/  LOP3.LUT R2, R2, 0xffffff80, RZ, 0xc0, !PT ;  /* 0xffffff8002027812 */ /* 0x000fc800078ec0ff */
[----:B------:R-:W-:Y:S02]  /*0120*/  IADD3 R19, R3, -R2, RZ ;  /* 0x8000000203137210 */ /* 0x000fe40007ffe0ff */
[----:B------:R-:W3:Y:S03]  /*0130*/  LDC.64 R2, c[0x0][0x210] ;  /* 0x00008400ff027b82 */ /* 0x000ee60000000a00 */
[----:B--2---:R-:W-:-:S05]  /*0140*/  IMAD.WIDE R12, R19, 0x4, R12 ;  /* 0x00000004130c7825 */ /* 0x004fca00078e020c */
[----:B------:R-:W2:Y:S01]  /*0150*/  LDG.E.EL R18, desc[UR4][R12.64] ;  /* 0x000000040c127981 */ /* 0x000ea2000c2e1900 */
[----:B----4-:R-:W-:-:S04]  /*0160*/  IMAD.WIDE R10, R19, 0x4, R10 ;  /* 0x00000004130a7825 */ /* 0x010fc800078e020a */
[C---:B-----5:R-:W-:Y:S01]  /*0170*/  IMAD.WIDE R14, R19.reuse, 0x4, R14 ;  /* 0x00000004130e7825 */ /* 0x060fe200078e020e */
[----:B------:R4:W5:Y:S04]  /*0180*/  LDG.E.EL R8, desc[UR4][R10.64] ;  /* 0x000000040a087981 */ /* 0x000968000c2e1900 */
[----:B------:R1:W5:Y:S01]  /*0190*/  LDG.E.EL R9, desc[UR4][R14.64] ;  /* 0x000000040e097981 */ /* 0x000362000c2e1900 */
[----:B---3--:R-:W-:Y:S01]  /*01a0*/  IMAD.WIDE R2, R0, 0x4, R2 ;  /* 0x0000000400027825 */ /* 0x008fe200078e0202 */
[----:B----4-:R-:W3:Y:S04]  /*01b0*/  LDC.64 R10, c[0x0][0x240] ;  /* 0x00009000ff0a7b82 */ /* 0x010ee80000000a00 */
[----:B------:R-:W5:Y:S01]  /*01c0*/  LDG.E.64 R4, desc[UR4][R2.64] ;  /* 0x0000000402047981 */ /* 0x000f62000c1e1b00 */
[----:B0-----:R-:W-:-:S04]  /*01d0*/  IMAD.WIDE R16, R19, 0x4, R16 ;  /* 0x0000000413107825 */ /* 0x001fc800078e0210 */
[----:B-1----:R-:W-:Y:S01]  /*01e0*/  IMAD.WIDE R6, R19, 0x4, R6 ;  /* 0x0000000413067825 */ /* 0x002fe200078e0206 */
[----:B------:R-:W4:Y:S04]  /*01f0*/  LDG.E.EL R12, desc[UR4][R16.64] ;  /* 0x00000004100c7981 */ /* 0x000f28000c2e1900 */
[----:B------:R0:W4:Y:S01]  /*0200*/  LDG.E.EL R13, desc[UR4][R6.64] ;  /* 0x00000004060d7981 */ /* 0x000122000c2e1900 */
[----:B------:R-:W-:Y:S01]  /*0210*/  IMAD.MOV.U32 R14, RZ, RZ, 0x3e800000 ;  /* 0x3e800000ff0e7424 */ /* 0x000fe200078e00ff */
[----:B------:R-:W-:-:S04]  /*0220*/  SHF.R.S32.HI R15, RZ, 0x1f, R0 ;  /* 0x0000001fff0f7819 */ /* 0x000fc80000011400 */
[----:B------:R-:W-:Y:S01]  /*0230*/  LEA.HI R15, R15, R0, RZ, 0x11 ;  /* 0x000000000f0f7211 */ /* 0x000fe200078f88ff */
[----:B0-----:R-:W0:Y:S03]  /*0240*/  LDC.64 R6, c[0x0][0x248] ;  /* 0x00009200ff067b82 */ /* 0x001e260000000a00 */
[C---:B------:R-:W-:Y:S02]  /*0250*/  SHF.L.U32 R16, R15.reuse, 0x2, RZ ;  /* 0x000000020f107819 */ /* 0x040fe400000006ff */
[----:B------:R-:W-:Y:S02]  /*0260*/  LOP3.LUT R15, R15, 0xfffe0000, RZ, 0xc0, !PT ;  /* 0xfffe00000f0f7812 */ /* 0x000fe400078ec0ff */
[----:B------:R-:W-:-:S04]  /*0270*/  LOP3.LUT R16, R16, 0xfff80000, RZ, 0xc0, !PT ;  /* 0xfff8000010107812 */ /* 0x000fc800078ec0ff */
[----:B------:R-:W-:-:S05]  /*0280*/  IADD3 R16, R16, R0, -R15 ;  /* 0x0000000010107210 */ /* 0x000fca0007ffe80f */
[----:B------:R-:W-:Y:S02]  /*0290*/  IMAD.IADD R15, R15, 0x1, R16 ;  /* 0x000000010f0f7824 */ /* 0x000fe400078e0210 */
[----:B---3--:R-:W-:-:S04]  /*02a0*/  IMAD.WIDE R10, R16, 0x4, R10 ;  /* 0x00000004100a7825 */ /* 0x008fc800078e020a */
[----:B0-----:R-:W-:-:S04]  /*02b0*/  IMAD.WIDE R6, R15, 0x4, R6 ;  /* 0x000000040f067825 */ /* 0x001fc800078e0206 */
[----:B--2---:R-:W-:-:S04]  /*02c0*/  FADD R18, R18, 9.9999997473787516356e-06 ;  /* 0x3727c5ac12127421 */ /* 0x004fc80000000000 */
[----:B------:R-:W0:Y:S02]  /*02d0*/  MUFU.SQRT R19, R18 ;  /* 0x0000001200137308 */ /* 0x000e240000002000 */
[C---:B0-----:R-:W-:Y:S02]  /*02e0*/  FSETP.GT.AND P0, PT, R19.reuse, 8.50705917302346158658e+37, PT ;  /* 0x7e8000001300780b */ /* 0x041fe40003f04000 */
[----:B------:R-:W-:-:S11]  /*02f0*/  FSETP.GEU.AND P1, PT, R19, 1.175494350822287508e-38, PT ;  /* 0x008000001300780b */ /* 0x000fd60003f2e000 */
[----:B------:R-:W-:-:S04]  /*0300*/  @P0 FMUL R19, R19, 0.25 ;  /* 0x3e80000013130820 */ /* 0x000fc80000400000 */
[----:B------:R-:W-:-:S06]  /*0310*/  @!P1 FMUL R19, R19, 16777216 ;  /* 0x4b80000013139820 */ /* 0x000fcc0000400000 */
[----:B------:R-:W0:Y:S01]  /*0320*/  MUFU.RCP R19, R19 ;  /* 0x0000001300137308 */ /* 0x000e220000001000 */
[----:B------:R-:W-:Y:S01]  /*0330*/  FSEL R14, R14, 1, P0 ;  /* 0x3f8000000e0e7808 */ /* 0x000fe20000000000 */
[--C-:B-----5:R-:W-:Y:S01]  /*0340*/  FADD R4, R4, R8.reuse ;  /* 0x0000000804047221 */ /* 0x120fe20000000000 */
[----:B------:R-:W-:-:S03]  /*0350*/  FADD R5, R5, R8 ;  /* 0x0000000805057221 */ /* 0x000fc60000000000 */
[----:B------:R-:W-:Y:S01]  /*0360*/  @!P1 FMUL R14, R14, 16777216 ;  /* 0x4b8000000e0e9820 */ /* 0x000fe20000400000 */
[C---:B------:R-:W-:Y:S01]  /*0370*/  FADD R8, -R9.reuse, R4 ;  /* 0x0000000409087221 */ /* 0x040fe20000000100 */
[----:B------:R-:W-:Y:S02]  /*0380*/  FADD R9, -R9, R5 ;  /* 0x0000000509097221 */ /* 0x000fe40000000100 */
[----:B0-----:R-:W-:-:S04]  /*0390*/  FMUL R14, R19, R14 ;  /* 0x0000000e130e7220 */ /* 0x001fc80000400000 */
[-C--:B------:R-:W-:Y:S01]  /*03a0*/  FMUL R8, R8, R14.reuse ;  /* 0x0000000e08087220 */ /* 0x080fe20000400000 */
[----:B------:R-:W-:-:S03]  /*03b0*/  FMUL R14, R9, R14 ;  /* 0x0000000e090e7220 */ /* 0x000fc60000400000 */
[C-C-:B----4-:R-:W-:Y:S01]  /*03c0*/  FFMA R8, R12.reuse, R8, R13.reuse ;  /* 0x000000080c087223 */ /* 0x150fe2000000000d */
[----:B------:R-:W-:-:S04]  /*03d0*/  FFMA R14, R12, R14, R13 ;  /* 0x0000000e0c0e7223 */ /* 0x000fc8000000000d */
[----:B------:R-:W-:Y:S02]  /*03e0*/  FSETP.GEU.AND P0, PT, R8, RZ, PT ;  /* 0x000000ff0800720b */ /* 0x000fe40003f0e000 */
[----:B------:R-:W-:Y:S02]  /*03f0*/  FSETP.GEU.AND P1, PT, R14, RZ, PT ;  /* 0x000000ff0e00720b */ /* 0x000fe40003f2e000 */
[----:B------:R-:W-:Y:S02]  /*0400*/  FSEL R8, R8, RZ, P0 ;  /* 0x000000ff08087208 */ /* 0x000fe40000000000 */
[----:B------:R-:W-:Y:S01]  /*0410*/  FSEL R9, R14, RZ, P1 ;  /* 0x000000ff0e097208 */ /* 0x000fe20000800000 */
[----:B------:R-:W-:Y:S04]  /*0420*/  STG.E.64 desc[UR4][R2.64], R4 ;  /* 0x0000000402007986 */ /* 0x000fe8000c101b04 */
[----:B------:R-:W-:Y:S04]  /*0430*/  STG.E.64 desc[UR4][R10.64], R8 ;  /* 0x000000080a007986 */ /* 0x000fe8000c101b04 */
[----:B------:R-:W-:Y:S01]  /*0440*/  STG.E.64 desc[UR4][R6.64], R8 ;  /* 0x0000000806007986 */ /* 0x000fe2000c101b04 */
[----:B------:R-:W-:Y:S05]  /*0450*/  EXIT ;  /* 0x000000000000794d */ /* 0x000fea0003800000 */
.L_x_0:
[----:B------:R-:W-:-:S00]  /*0460*/  BRA `(.L_x_0) ;  /* 0xfffffffc00fc7947 */ /* 0x000fc0000383ffff */
[----:B------:R-:W-:-:S00]  /*0470*/  NOP ;  /* 0x0000000000007918 */ /* 0x000fc00000000000 */
        /* <DEDUP_REMOVED lines=8> */
.L_x_1:


//--------------------- .nv.global.init           --------------------------
	.section	.nv.global.init,"aw",@progbits
.nv.global.init:
	.type		_$_str,@object
	.size		_$_str,(_$_str_$_2 - _$_str)
_$_str:
        /*0000*/ 	.byte	0x5f, 0x5f, 0x43, 0x55, 0x44, 0x41, 0x5f, 0x46, 0x54, 0x5a, 0x00
	.type		_$_str_$_2,@object
	.size		_$_str_$_2,(.L_1 - _$_str_$_2)
_$_str_$_2:
        /*000b*/ 	.byte	0x5f, 0x5f, 0x43, 0x55, 0x44, 0x41, 0x5f, 0x50, 0x52, 0x45, 0x43, 0x5f, 0x53, 0x51, 0x52, 0x54
        /*001b*/ 	.byte	0x00
.L_1:


//--------------------- .nv.constant0.triton_poi_fused__native_batch_norm_legit_no_training_cat_convolution_relu_31 --------------------------
	.section	.nv.constant0.triton_poi_fused__native_batch_norm_legit_no_training_cat_convolution_relu_31,"a",@progbits
	.sectionflags	@""
	.align	4
.nv.constant0.triton_poi_fused__native_batch_norm_legit_no_training_cat_convolution_relu_31:
	.zero		596
